//
// Generated by NVIDIA NVVM Compiler
//
// Compiler Build ID: CL-36424714
// Cuda compilation tools, release 13.0, V13.0.88
// Based on NVVM 20.0.0
//

.version 9.0
.target sm_100
.address_size 64

	// .globl	_Z17mat_transpose_1_1PfS_ii

.visible .entry _Z17mat_transpose_1_1PfS_ii(
	.param .u64 .ptr .align 1 _Z17mat_transpose_1_1PfS_ii_param_0,
	.param .u64 .ptr .align 1 _Z17mat_transpose_1_1PfS_ii_param_1,
	.param .u32 _Z17mat_transpose_1_1PfS_ii_param_2,
	.param .u32 _Z17mat_transpose_1_1PfS_ii_param_3
)
{
	.reg .pred 	%p<3>;
	.reg .b32 	%r<18>;
	.reg .b32 	%f<2>;
	.reg .b64 	%rd<9>;

	ld.param.u64 	%rd3, [_Z17mat_transpose_1_1PfS_ii_param_0];
	ld.param.u64 	%rd4, [_Z17mat_transpose_1_1PfS_ii_param_1];
	ld.param.u32 	%r7, [_Z17mat_transpose_1_1PfS_ii_param_2];
	ld.param.u32 	%r8, [_Z17mat_transpose_1_1PfS_ii_param_3];
	mov.u32 	%r9, %ctaid.x;
	mov.u32 	%r1, %ntid.x;
	mov.u32 	%r10, %tid.x;
	mad.lo.s32 	%r17, %r9, %r1, %r10;
	mul.lo.s32 	%r3, %r8, %r7;
	setp.ge.s32 	%p1, %r17, %r3;
	@%p1 bra 	$L__BB0_3;
	mov.u32 	%r11, %nctaid.x;
	mul.lo.s32 	%r4, %r1, %r11;
	cvta.to.global.u64 	%rd1, %rd4;
	cvta.to.global.u64 	%rd2, %rd3;
$L__BB0_2:
	div.s32 	%r12, %r17, %r7;
	mul.lo.s32 	%r13, %r12, %r7;
	sub.s32 	%r14, %r17, %r13;
	mad.lo.s32 	%r15, %r12, %r8, %r14;
	mul.wide.s32 	%rd5, %r15, 4;
	add.s64 	%rd6, %rd1, %rd5;
	ld.global.f32 	%f1, [%rd6];
	mad.lo.s32 	%r16, %r14, %r7, %r12;
	mul.wide.s32 	%rd7, %r16, 4;
	add.s64 	%rd8, %rd2, %rd7;
	st.global.f32 	[%rd8], %f1;
	add.s32 	%r17, %r17, %r4;
	setp.lt.s32 	%p2, %r17, %r3;
	@%p2 bra 	$L__BB0_2;
$L__BB0_3:
	ret;

}
	// .globl	_Z17mat_transpose_1_2PfS_ii
.visible .entry _Z17mat_transpose_1_2PfS_ii(
	.param .u64 .ptr .align 1 _Z17mat_transpose_1_2PfS_ii_param_0,
	.param .u64 .ptr .align 1 _Z17mat_transpose_1_2PfS_ii_param_1,
	.param .u32 _Z17mat_transpose_1_2PfS_ii_param_2,
	.param .u32 _Z17mat_transpose_1_2PfS_ii_param_3
)
{
	.reg .pred 	%p<3>;
	.reg .b32 	%r<17>;
	.reg .b32 	%f<2>;
	.reg .b64 	%rd<9>;

	ld.param.u64 	%rd3, [_Z17mat_transpose_1_2PfS_ii_param_0];
	ld.param.u64 	%rd4, [_Z17mat_transpose_1_2PfS_ii_param_1];
	ld.param.u32 	%r7, [_Z17mat_transpose_1_2PfS_ii_param_2];
	ld.param.u32 	%r8, [_Z17mat_transpose_1_2PfS_ii_param_3];
	mov.u32 	%r9, %ctaid.x;
	mov.u32 	%r1, %ntid.x;
	mov.u32 	%r10, %tid.x;
	mad.lo.s32 	%r16, %r9, %r1, %r10;
	mul.lo.s32 	%r3, %r8, %r7;
	setp.ge.s32 	%p1, %r16, %r3;
	@%p1 bra 	$L__BB1_3;
	mov.u32 	%r11, %nctaid.x;
	mul.lo.s32 	%r4, %r1, %r11;
	cvta.to.global.u64 	%rd1, %rd4;
	cvta.to.global.u64 	%rd2, %rd3;
$L__BB1_2:
	div.s32 	%r12, %r16, %r7;
	mul.lo.s32 	%r13, %r12, %r7;
	sub.s32 	%r14, %r16, %r13;
	mad.lo.s32 	%r15, %r14, %r8, %r12;
	mul.wide.s32 	%rd5, %r15, 4;
	add.s64 	%rd6, %rd1, %rd5;
	ld.global.f32 	%f1, [%rd6];
	mul.wide.s32 	%rd7, %r16, 4;
	add.s64 	%rd8, %rd2, %rd7;
	st.global.f32 	[%rd8], %f1;
	add.s32 	%r16, %r16, %r4;
	setp.lt.s32 	%p2, %r16, %r3;
	@%p2 bra 	$L__BB1_2;
$L__BB1_3:
	ret;

}


// ===== COMPILED SASS (sm_100) =====

	.target	sm_100

	.elftype	@"ET_EXEC"


//--------------------- .note.nv.tkinfo           --------------------------
	.section	.note.nv.tkinfo,"",@"SHT_NOTE"
	.sectionflags	@"SHF_NOTE_NV_TKINFO"
	.tkinfo
        /*0018*/ 	.word	0x00000002
        /*0030*/ 	.string	""
        /*0030*/ 	.string	"ptxas"
        /*0030*/ 	.string	"Cuda compilation tools, release 13.0, V13.0.88"
        /*0030*/ 	.string	"Build cuda_13.0.r13.0/compiler.36424714_0"
        /*0030*/ 	.string	"-arch sm_100 -m 64 "



//--------------------- .note.nv.cuinfo           --------------------------
	.section	.note.nv.cuinfo,"",@"SHT_NOTE"
	.sectionflags	@"SHF_NOTE_NV_CUINFO"
        /*0018*/ 	.short	0x0002
        /*001a*/ 	.short	0x0064
        /*001c*/ 	.short	0x0082
	.zero		2


//--------------------- .nv.info                  --------------------------
	.section	.nv.info,"",@"SHT_CUDA_INFO"
	.align	4


	//----- nvinfo : EIATTR_REGCOUNT
	.align		4
        /*0000*/ 	.byte	0x04, 0x2f
        /*0002*/ 	.short	(.L_1 - .L_0)
	.align		4
.L_0:
        /*0004*/ 	.word	index@(_Z17mat_transpose_1_1PfS_ii)
        /*0008*/ 	.word	0x00000013


	//----- nvinfo : EIATTR_FRAME_SIZE
	.align		4
.L_1:
        /*000c*/ 	.byte	0x04, 0x11
        /*000e*/ 	.short	(.L_3 - .L_2)
	.align		4
.L_2:
        /*0010*/ 	.word	index@(_Z17mat_transpose_1_1PfS_ii)
        /*0014*/ 	.word	0x00000000


	//----- nvinfo : EIATTR_REGCOUNT
	.align		4
.L_3:
        /*0018*/ 	.byte	0x04, 0x2f
        /*001a*/ 	.short	(.L_5 - .L_4)
	.align		4
.L_4:
        /*001c*/ 	.word	index@(_Z17mat_transpose_1_2PfS_ii)
        /*0020*/ 	.word	0x00000013


	//----- nvinfo : EIATTR_FRAME_SIZE
	.align		4
.L_5:
        /*0024*/ 	.byte	0x04, 0x11
        /*0026*/ 	.short	(.L_7 - .L_6)
	.align		4
.L_6:
        /*0028*/ 	.word	index@(_Z17mat_transpose_1_2PfS_ii)
        /*002c*/ 	.word	0x00000000


	//----- nvinfo : EIATTR_MIN_STACK_SIZE
	.align		4
.L_7:
        /*0030*/ 	.byte	0x04, 0x12
        /*0032*/ 	.short	(.L_9 - .L_8)
	.align		4
.L_8:
        /*0034*/ 	.word	index@(_Z17mat_transpose_1_2PfS_ii)
        /*0038*/ 	.word	0x00000000


	//----- nvinfo : EIATTR_MIN_STACK_SIZE
	.align		4
.L_9:
        /*003c*/ 	.byte	0x04, 0x12
        /*003e*/ 	.short	(.L_11 - .L_10)
	.align		4
.L_10:
        /*0040*/ 	.word	index@(_Z17mat_transpose_1_1PfS_ii)
        /*0044*/ 	.word	0x00000000
.L_11:


//--------------------- .nv.compat                --------------------------
	.section	.nv.compat,"",@"SHT_CUDA_COMPAT_INFO"
	.align	4
        /*0000*/ 	.byte	0x02, 0x09, 0x00, 0x00, 0x02, 0x02, 0x01, 0x00, 0x02, 0x05, 0x05, 0x00, 0x03, 0x07, 0x01, 0x01
        /*0010*/ 	.byte	0x02, 0x03, 0x00, 0x00, 0x02, 0x06, 0x01, 0x00, 0x04, 0x0b, 0x08, 0x00, 0x09, 0x00, 0x00, 0x00
        /*0020*/ 	.byte	0x00, 0x00, 0x00, 0x00


//--------------------- .nv.info._Z17mat_transpose_1_2PfS_ii --------------------------
	.section	.nv.info._Z17mat_transpose_1_2PfS_ii,"",@"SHT_CUDA_INFO"
	.sectionflags	@""
	.align	4


	//----- nvinfo : EIATTR_CUDA_API_VERSION
	.align		4
        /*0000*/ 	.byte	0x04, 0x37
        /*0002*/ 	.short	(.L_13 - .L_12)
.L_12:
        /*0004*/ 	.word	0x00000082


	//----- nvinfo : EIATTR_KPARAM_INFO
	.align		4
.L_13:
        /*0008*/ 	.byte	0x04, 0x17
        /*000a*/ 	.short	(.L_15 - .L_14)
.L_14:
        /*000c*/ 	.word	0x00000000
        /*0010*/ 	.short	0x0003
        /*0012*/ 	.short	0x0014
        /*0014*/ 	.byte	0x00, 0xf0, 0x11, 0x00


	//----- nvinfo : EIATTR_KPARAM_INFO
	.align		4
.L_15:
        /*0018*/ 	.byte	0x04, 0x17
        /*001a*/ 	.short	(.L_17 - .L_16)
.L_16:
        /*001c*/ 	.word	0x00000000
        /*0020*/ 	.short	0x0002
        /*0022*/ 	.short	0x0010
        /*0024*/ 	.byte	0x00, 0xf0, 0x11, 0x00


	//----- nvinfo : EIATTR_KPARAM_INFO
	.align		4
.L_17:
        /*0028*/ 	.byte	0x04, 0x17
        /*002a*/ 	.short	(.L_19 - .L_18)
.L_18:
        /*002c*/ 	.word	0x00000000
        /*0030*/ 	.short	0x0001
        /*0032*/ 	.short	0x0008
        /*0034*/ 	.byte	0x00, 0xf5, 0x21, 0x00


	//----- nvinfo : EIATTR_KPARAM_INFO
	.align		4
.L_19:
        /*0038*/ 	.byte	0x04, 0x17
        /*003a*/ 	.short	(.L_21 - .L_20)
.L_20:
        /*003c*/ 	.word	0x00000000
        /*0040*/ 	.short	0x0000
        /*0042*/ 	.short	0x0000
        /*0044*/ 	.byte	0x00, 0xf5, 0x21, 0x00


	//----- nvinfo : EIATTR_SPARSE_MMA_MASK
	.align		4
.L_21:
        /*0048*/ 	.byte	0x03, 0x50
        /*004a*/ 	.short	0x0000


	//----- nvinfo : EIATTR_MAXREG_COUNT
	.align		4
        /*004c*/ 	.byte	0x03, 0x1b
        /*004e*/ 	.short	0x00ff


	//----- nvinfo : EIATTR_MERCURY_ISA_VERSION
	.align		4
        /*0050*/ 	.byte	0x03, 0x5f
        /*0052*/ 	.short	0x0101


	//----- nvinfo : EIATTR_VRC_CTA_INIT_COUNT
	.align		4
        /*0054*/ 	.byte	0x02, 0x4a
	.zero		1
	.zero		1


	//----- nvinfo : EIATTR_EXIT_INSTR_OFFSETS
	.align		4
        /*0058*/ 	.byte	0x04, 0x1c
        /*005a*/ 	.short	(.L_23 - .L_22)


	//   ....[0]....
.L_22:
        /*005c*/ 	.word	0x00000080


	//   ....[1]....
        /*0060*/ 	.word	0x00000340


	//----- nvinfo : EIATTR_CRS_STACK_SIZE
	.align		4
.L_23:
        /*0064*/ 	.byte	0x04, 0x1e
        /*0066*/ 	.short	(.L_25 - .L_24)
.L_24:
        /*0068*/ 	.word	0x00000000


	//----- nvinfo : EIATTR_CBANK_PARAM_SIZE
	.align		4
.L_25:
        /*006c*/ 	.byte	0x03, 0x19
        /*006e*/ 	.short	0x0018


	//----- nvinfo : EIATTR_PARAM_CBANK
	.align		4
        /*0070*/ 	.byte	0x04, 0x0a
        /*0072*/ 	.short	(.L_27 - .L_26)
	.align		4
.L_26:
        /*0074*/ 	.word	index@(.nv.constant0._Z17mat_transpose_1_2PfS_ii)
        /*0078*/ 	.short	0x0380
        /*007a*/ 	.short	0x0018


	//----- nvinfo : EIATTR_SW_WAR
	.align		4
.L_27:
        /*007c*/ 	.byte	0x04, 0x36
        /*007e*/ 	.short	(.L_29 - .L_28)
.L_28:
        /*0080*/ 	.word	0x00000008
.L_29:


//--------------------- .nv.info._Z17mat_transpose_1_1PfS_ii --------------------------
	.section	.nv.info._Z17mat_transpose_1_1PfS_ii,"",@"SHT_CUDA_INFO"
	.sectionflags	@""
	.align	4


	//----- nvinfo : EIATTR_CUDA_API_VERSION
	.align		4
        /*0000*/ 	.byte	0x04, 0x37
        /*0002*/ 	.short	(.L_31 - .L_30)
.L_30:
        /*0004*/ 	.word	0x00000082


	//----- nvinfo : EIATTR_KPARAM_INFO
	.align		4
.L_31:
        /*0008*/ 	.byte	0x04, 0x17
        /*000a*/ 	.short	(.L_33 - .L_32)
.L_32:
        /*000c*/ 	.word	0x00000000
        /*0010*/ 	.short	0x0003
        /*0012*/ 	.short	0x0014
        /*0014*/ 	.byte	0x00, 0xf0, 0x11, 0x00


	//----- nvinfo : EIATTR_KPARAM_INFO
	.align		4
.L_33:
        /*0018*/ 	.byte	0x04, 0x17
        /*001a*/ 	.short	(.L_35 - .L_34)
.L_34:
        /*001c*/ 	.word	0x00000000
        /*0020*/ 	.short	0x0002
        /*0022*/ 	.short	0x0010
        /*0024*/ 	.byte	0x00, 0xf0, 0x11, 0x00


	//----- nvinfo : EIATTR_KPARAM_INFO
	.align		4
.L_35:
        /*0028*/ 	.byte	0x04, 0x17
        /*002a*/ 	.short	(.L_37 - .L_36)
.L_36:
        /*002c*/ 	.word	0x00000000
        /*0030*/ 	.short	0x0001
        /*0032*/ 	.short	0x0008
        /*0034*/ 	.byte	0x00, 0xf5, 0x21, 0x00


	//----- nvinfo : EIATTR_KPARAM_INFO
	.align		4
.L_37:
        /*0038*/ 	.byte	0x04, 0x17
        /*003a*/ 	.short	(.L_39 - .L_38)
.L_38:
        /*003c*/ 	.word	0x00000000
        /*0040*/ 	.short	0x0000
        /*0042*/ 	.short	0x0000
        /*0044*/ 	.byte	0x00, 0xf5, 0x21, 0x00


	//----- nvinfo : EIATTR_SPARSE_MMA_MASK
	.align		4
.L_39:
        /*0048*/ 	.byte	0x03, 0x50
        /*004a*/ 	.short	0x0000


	//----- nvinfo : EIATTR_MAXREG_COUNT
	.align		4
        /*004c*/ 	.byte	0x03, 0x1b
        /*004e*/ 	.short	0x00ff


	//----- nvinfo : EIATTR_MERCURY_ISA_VERSION
	.align		4
        /*0050*/ 	.byte	0x03, 0x5f
        /*0052*/ 	.short	0x0101


	//----- nvinfo : EIATTR_VRC_CTA_INIT_COUNT
	.align		4
        /*0054*/ 	.byte	0x02, 0x4a
	.zero		1
	.zero		1


	//----- nvinfo : EIATTR_EXIT_INSTR_OFFSETS
	.align		4
        /*0058*/ 	.byte	0x04, 0x1c
        /*005a*/ 	.short	(.L_41 - .L_40)


	//   ....[0]....
.L_40:
        /*005c*/ 	.word	0x00000080


	//   ....[1]....
        /*0060*/ 	.word	0x00000350


	//----- nvinfo : EIATTR_CRS_STACK_SIZE
	.align		4
.L_41:
        /*0064*/ 	.byte	0x04, 0x1e
        /*0066*/ 	.short	(.L_43 - .L_42)
.L_42:
        /*0068*/ 	.word	0x00000000


	//----- nvinfo : EIATTR_CBANK_PARAM_SIZE
	.align		4
.L_43:
        /*006c*/ 	.byte	0x03, 0x19
        /*006e*/ 	.short	0x0018


	//----- nvinfo : EIATTR_PARAM_CBANK
	.align		4
        /*0070*/ 	.byte	0x04, 0x0a
        /*0072*/ 	.short	(.L_45 - .L_44)
	.align		4
.L_44:
        /*0074*/ 	.word	index@(.nv.constant0._Z17mat_transpose_1_1PfS_ii)
        /*0078*/ 	.short	0x0380
        /*007a*/ 	.short	0x0018


	//----- nvinfo : EIATTR_SW_WAR
	.align		4
.L_45:
        /*007c*/ 	.byte	0x04, 0x36
        /*007e*/ 	.short	(.L_47 - .L_46)
.L_46:
        /*0080*/ 	.word	0x00000008
.L_47:


//--------------------- .nv.callgraph             --------------------------
	.section	.nv.callgraph,"",@"SHT_CUDA_CALLGRAPH"
	.align	4
	.sectionentsize	8
	.align		4
        /*0000*/ 	.word	0x00000000
	.align		4
        /*0004*/ 	.word	0xffffffff
	.align		4
        /*0008*/ 	.word	0x00000000
	.align		4
        /*000c*/ 	.word	0xfffffffe
	.align		4
        /*0010*/ 	.word	0x00000000
	.align		4
        /*0014*/ 	.word	0xfffffffd
	.align		4
        /*0018*/ 	.word	0x00000000
	.align		4
        /*001c*/ 	.word	0xfffffffc


//--------------------- .text._Z17mat_transpose_1_2PfS_ii --------------------------
	.section	.text._Z17mat_transpose_1_2PfS_ii,"ax",@progbits
	.align	128
        .global         _Z17mat_transpose_1_2PfS_ii
        .type           _Z17mat_transpose_1_2PfS_ii,@function
        .size           _Z17mat_transpose_1_2PfS_ii,(.L_x_4 - _Z17mat_transpose_1_2PfS_ii)
        .other          _Z17mat_transpose_1_2PfS_ii,@"STO_CUDA_ENTRY STV_DEFAULT"
_Z17mat_transpose_1_2PfS_ii:
.text._Z17mat_transpose_1_2PfS_ii:
[----:B------:R-:W-:Y:S01]  /*0000*/  LDC R1, c[0x0][0x37c] ;  /* 0x0000df00ff017b82 */ /* 0x000fe20000000800 */
[----:B------:R-:W0:Y:S07]  /*0010*/  S2R R13, SR_TID.X ;  /* 0x00000000000d7919 */ /* 0x000e2e0000002100 */
[----:B------:R-:W0:Y:S08]  /*0020*/  S2UR UR4, SR_CTAID.X ;  /* 0x00000000000479c3 */ /* 0x000e300000002500 */
[----:B------:R-:W0:Y:S08]  /*0030*/  LDC R12, c[0x0][0x360] ;  /* 0x0000d800ff0c7b82 */ /* 0x000e300000000800 */
[----:B------:R-:W1:Y:S01]  /*0040*/  LDC.64 R8, c[0x0][0x390] ;  /* 0x0000e400ff087b82 */ /* 0x000e620000000a00 */
[----:B0-----:R-:W-:-:S02]  /*0050*/  IMAD R13, R12, UR4, R13 ;  /* 0x000000040c0d7c24 */ /* 0x001fc4000f8e020d */
[----:B-1----:R-:W-:-:S05]  /*0060*/  IMAD R0, R9, R8, RZ ;  /* 0x0000000809007224 */ /* 0x002fca00078e02ff */
[----:B------:R-:W-:-:S13]  /*0070*/  ISETP.GE.AND P0, PT, R13, R0, PT ;  /* 0x000000000d00720c */ /* 0x000fda0003f06270 */
[----:B------:R-:W-:Y:S05]  /*0080*/  @P0 EXIT ;  /* 0x000000000000094d */ /* 0x000fea0003800000 */
[-C--:B------:R-:W-:Y:S01]  /*0090*/  IABS R6, R8.reuse ;  /* 0x0000000800067213 */ /* 0x080fe20000000000 */
[----:B------:R-:W0:Y:S01]  /*00a0*/  LDC R7, c[0x0][0x390] ;  /* 0x0000e400ff077b82 */ /* 0x000e220000000800 */
[----:B------:R-:W1:Y:S01]  /*00b0*/  LDCU UR4, c[0x0][0x370] ;  /* 0x00006e00ff0477ac */ /* 0x000e620008000800 */
[----:B------:R-:W-:Y:S01]  /*00c0*/  ISETP.NE.AND P0, PT, R8, RZ, PT ;  /* 0x000000ff0800720c */ /* 0x000fe20003f05270 */
[----:B------:R-:W2:Y:S01]  /*00d0*/  I2F.RP R9, R6 ;  /* 0x0000000600097306 */ /* 0x000ea20000209400 */
[----:B------:R-:W-:Y:S01]  /*00e0*/  LOP3.LUT R8, RZ, R8, RZ, 0x33, !PT ;  /* 0x00000008ff087212 */ /* 0x000fe200078e33ff */
[----:B------:R-:W3:Y:S03]  /*00f0*/  LDCU.64 UR6, c[0x0][0x358] ;  /* 0x00006b00ff0677ac */ /* 0x000ee60008000a00 */
[----:B------:R-:W4:Y:S01]  /*0100*/  LDC.64 R4, c[0x0][0x380] ;  /* 0x0000e000ff047b82 */ /* 0x000f220000000a00 */
[----:B------:R-:W0:Y:S07]  /*0110*/  LDCU UR5, c[0x0][0x394] ;  /* 0x00007280ff0577ac */ /* 0x000e2e0008000800 */
[----:B------:R-:W0:Y:S01]  /*0120*/  LDC.64 R2, c[0x0][0x388] ;  /* 0x0000e200ff027b82 */ /* 0x000e220000000a00 */
[----:B--2---:R-:W2:Y:S02]  /*0130*/  MUFU.RCP R9, R9 ;  /* 0x0000000900097308 */ /* 0x004ea40000001000 */
[----:B--2---:R-:W-:-:S06]  /*0140*/  VIADD R10, R9, 0xffffffe ;  /* 0x0ffffffe090a7836 */ /* 0x004fcc0000000000 */
[----:B------:R2:W5:Y:S02]  /*0150*/  F2I.FTZ.U32.TRUNC.NTZ R11, R10 ;  /* 0x0000000a000b7305 */ /* 0x000564000021f000 */
[----:B--2---:R-:W-:Y:S01]  /*0160*/  IMAD.MOV.U32 R10, RZ, RZ, RZ ;  /* 0x000000ffff0a7224 */ /* 0x004fe200078e00ff */
[----:B-----5:R-:W-:-:S05]  /*0170*/  IADD3 R15, PT, PT, RZ, -R11, RZ ;  /* 0x8000000bff0f7210 */ /* 0x020fca0007ffe0ff */
[----:B------:R-:W-:-:S04]  /*0180*/  IMAD R9, R15, R6, RZ ;  /* 0x000000060f097224 */ /* 0x000fc800078e02ff */
[----:B------:R-:W-:Y:S01]  /*0190*/  IMAD.HI.U32 R9, R11, R9, R10 ;  /* 0x000000090b097227 */ /* 0x000fe200078e000a */
[----:B------:R-:W-:-:S03]  /*01a0*/  MOV R10, R13 ;  /* 0x0000000d000a7202 */ /* 0x000fc60000000f00 */
[----:B01-34-:R-:W-:-:S07]  /*01b0*/  IMAD R11, R12, UR4, RZ ;  /* 0x000000040c0b7c24 */ /* 0x01bfce000f8e02ff */
.L_x_0:
[----:B0-----:R-:W-:Y:S02]  /*01c0*/  IABS R14, R10 ;  /* 0x0000000a000e7213 */ /* 0x001fe40000000000 */
[----:B------:R-:W-:-:S03]  /*01d0*/  IABS R16, R7 ;  /* 0x0000000700107213 */ /* 0x000fc60000000000 */
[----:B------:R-:W-:-:S04]  /*01e0*/  IMAD.HI.U32 R12, R9, R14, RZ ;  /* 0x0000000e090c7227 */ /* 0x000fc800078e00ff */
[----:B------:R-:W-:-:S04]  /*01f0*/  IMAD.MOV R13, RZ, RZ, -R12 ;  /* 0x000000ffff0d7224 */ /* 0x000fc800078e0a0c */
[----:B------:R-:W-:-:S05]  /*0200*/  IMAD R13, R16, R13, R14 ;  /* 0x0000000d100d7224 */ /* 0x000fca00078e020e */
[----:B------:R-:W-:-:S13]  /*0210*/  ISETP.GT.U32.AND P2, PT, R6, R13, PT ;  /* 0x0000000d0600720c */ /* 0x000fda0003f44070 */
[----:B------:R-:W-:Y:S01]  /*0220*/  @!P2 IADD3 R13, PT, PT, R13, -R16, RZ ;  /* 0x800000100d0da210 */ /* 0x000fe20007ffe0ff */
[----:B------:R-:W-:-:S03]  /*0230*/  @!P2 VIADD R12, R12, 0x1 ;  /* 0x000000010c0ca836 */ /* 0x000fc60000000000 */
[----:B------:R-:W-:Y:S02]  /*0240*/  ISETP.GE.U32.AND P1, PT, R13, R6, PT ;  /* 0x000000060d00720c */ /* 0x000fe40003f26070 */
[----:B------:R-:W-:-:S04]  /*0250*/  LOP3.LUT R13, R10, R7, RZ, 0x3c, !PT ;  /* 0x000000070a0d7212 */ /* 0x000fc800078e3cff */
[----:B------:R-:W-:-:S07]  /*0260*/  ISETP.GE.AND P3, PT, R13, RZ, PT ;  /* 0x000000ff0d00720c */ /* 0x000fce0003f66270 */
[----:B------:R-:W-:-:S06]  /*0270*/  @P1 IADD3 R12, PT, PT, R12, 0x1, RZ ;  /* 0x000000010c0c1810 */ /* 0x000fcc0007ffe0ff */
[----:B------:R-:W-:-:S05]  /*0280*/  @!P3 IMAD.MOV R12, RZ, RZ, -R12 ;  /* 0x000000ffff0cb224 */ /* 0x000fca00078e0a0c */
[----:B------:R-:W-:-:S04]  /*0290*/  SEL R12, R8, R12, !P0 ;  /* 0x0000000c080c7207 */ /* 0x000fc80004000000 */
[----:B------:R-:W-:-:S05]  /*02a0*/  IADD3 R13, PT, PT, -R12, RZ, RZ ;  /* 0x000000ff0c0d7210 */ /* 0x000fca0007ffe1ff */
[----:B------:R-:W-:-:S04]  /*02b0*/  IMAD R13, R7, R13, R10 ;  /* 0x0000000d070d7224 */ /* 0x000fc800078e020a */
[----:B------:R-:W-:-:S04]  /*02c0*/  IMAD R13, R13, UR5, R12 ;  /* 0x000000050d0d7c24 */ /* 0x000fc8000f8e020c */
[----:B------:R-:W-:-:S06]  /*02d0*/  IMAD.WIDE R12, R13, 0x4, R2 ;  /* 0x000000040d0c7825 */ /* 0x000fcc00078e0202 */
[----:B------:R-:W2:Y:S01]  /*02e0*/  LDG.E R13, desc[UR6][R12.64] ;  /* 0x000000060c0d7981 */ /* 0x000ea2000c1e1900 */
[----:B------:R-:W-:-:S04]  /*02f0*/  IMAD.WIDE R14, R10, 0x4, R4 ;  /* 0x000000040a0e7825 */ /* 0x000fc800078e0204 */
[----:B------:R-:W-:-:S05]  /*0300*/  IMAD.IADD R10, R11, 0x1, R10 ;  /* 0x000000010b0a7824 */ /* 0x000fca00078e020a */
[----:B------:R-:W-:Y:S01]  /*0310*/  ISETP.GE.AND P1, PT, R10, R0, PT ;  /* 0x000000000a00720c */ /* 0x000fe20003f26270 */
[----:B--2---:R0:W-:-:S12]  /*0320*/  STG.E desc[UR6][R14.64], R13 ;  /* 0x0000000d0e007986 */ /* 0x0041d8000c101906 */
[----:B------:R-:W-:Y:S05]  /*0330*/  @!P1 BRA `(.L_x_0) ;  /* 0xfffffffc00a09947 */ /* 0x000fea000383ffff */
[----:B------:R-:W-:Y:S05]  /*0340*/  EXIT ;  /* 0x000000000000794d */ /* 0x000fea0003800000 */
.L_x_1:
[----:B------:R-:W-:-:S00]  /*0350*/  BRA `(.L_x_1) ;  /* 0xfffffffc00fc7947 */ /* 0x000fc0000383ffff */
[----:B------:R-:W-:-:S00]  /*0360*/  NOP ;  /* 0x0000000000007918 */ /* 0x000fc00000000000 */
        /* <DEDUP_REMOVED lines=9> */
.L_x_4:


//--------------------- .text._Z17mat_transpose_1_1PfS_ii --------------------------
	.section	.text._Z17mat_transpose_1_1PfS_ii,"ax",@progbits
	.align	128
        .global         _Z17mat_transpose_1_1PfS_ii
        .type           _Z17mat_transpose_1_1PfS_ii,@function
        .size           _Z17mat_transpose_1_1PfS_ii,(.L_x_5 - _Z17mat_transpose_1_1PfS_ii)
        .other          _Z17mat_transpose_1_1PfS_ii,@"STO_CUDA_ENTRY STV_DEFAULT"
_Z17mat_transpose_1_1PfS_ii:
.text._Z17mat_transpose_1_1PfS_ii:
        /* <DEDUP_REMOVED lines=20> */
[----:B--2---:R-:W-:-:S06]  /*0140*/  IADD3 R10, PT, PT, R9, 0xffffffe, RZ ;  /* 0x0ffffffe090a7810 */ /* 0x004fcc0007ffe0ff */
[----:B------:R2:W5:Y:S02]  /*0150*/  F2I.FTZ.U32.TRUNC.NTZ R11, R10 ;  /* 0x0000000a000b7305 */ /* 0x000564000021f000 */
[----:B--2---:R-:W-:Y:S01]  /*0160*/  IMAD.MOV.U32 R10, RZ, RZ, RZ ;  /* 0x000000ffff0a7224 */ /* 0x004fe200078e00ff */
[----:B-----5:R-:W-:-:S05]  /*0170*/  IADD3 R15, PT, PT, RZ, -R11, RZ ;  /* 0x8000000bff0f7210 */ /* 0x020fca0007ffe0ff */
[----:B------:R-:W-:-:S04]  /*0180*/  IMAD R9, R15, R6, RZ ;  /* 0x000000060f097224 */ /* 0x000fc800078e02ff */
[----:B------:R-:W-:Y:S01]  /*0190*/  IMAD.HI.U32 R9, R11, R9, R10 ;  /* 0x000000090b097227 */ /* 0x000fe200078e000a */
[----:B------:R-:W-:-:S03]  /*01a0*/  MOV R10, R13 ;  /* 0x0000000d000a7202 */ /* 0x000fc60000000f00 */
[----:B01-34-:R-:W-:-:S07]  /*01b0*/  IMAD R11, R12, UR4, RZ ;  /* 0x000000040c0b7c24 */ /* 0x01bfce000f8e02ff */
.L_x_2:
        /* <DEDUP_REMOVED lines=19> */
[----:B------:R-:W-:Y:S02]  /*02f0*/  IMAD R15, R15, R7, R14 ;  /* 0x000000070f0f7224 */ /* 0x000fe400078e020e */
[----:B------:R-:W-:Y:S02]  /*0300*/  IMAD.IADD R10, R11, 0x1, R10 ;  /* 0x000000010b0a7824 */ /* 0x000fe400078e020a */
[----:B------:R-:W-:-:S03]  /*0310*/  IMAD.WIDE R14, R15, 0x4, R4 ;  /* 0x000000040f0e7825 */ /* 0x000fc600078e0204 */
[----:B------:R-:W-:Y:S02]  /*0320*/  ISETP.GE.AND P1, PT, R10, R0, PT ;  /* 0x000000000a00720c */ /* 0x000fe40003f26270 */
[----:B--2---:R0:W-:Y:S11]  /*0330*/  STG.E desc[UR6][R14.64], R13 ;  /* 0x0000000d0e007986 */ /* 0x0041f6000c101906 */
[----:B------:R-:W-:Y:S05]  /*0340*/  @!P1 BRA `(.L_x_2) ;  /* 0xfffffffc009c9947 */ /* 0x000fea000383ffff */
[----:B------:R-:W-:Y:S05]  /*0350*/  EXIT ;  /* 0x000000000000794d */ /* 0x000fea0003800000 */
.L_x_3:
        /* <DEDUP_REMOVED lines=10> */
.L_x_5:


//--------------------- .nv.shared.reserved.0     --------------------------
	.section	.nv.shared.reserved.0,"aw",@nobits
	.weak		__nv_reservedSMEM_offset_0_alias
	.size		__nv_reservedSMEM_offset_0_alias, 0, 64
	.other		__nv_reservedSMEM_offset_0_alias,@"STO_CUDA_RESERVED_SHARED STV_DEFAULT"
__nv_reservedSMEM_offset_0_alias:
	.zero		0
	.zero		64


//--------------------- .nv.constant0._Z17mat_transpose_1_2PfS_ii --------------------------
	.section	.nv.constant0._Z17mat_transpose_1_2PfS_ii,"a",@progbits
	.sectionflags	@""
	.align	4
.nv.constant0._Z17mat_transpose_1_2PfS_ii:
	.zero		920


//--------------------- .nv.constant0._Z17mat_transpose_1_1PfS_ii --------------------------
	.section	.nv.constant0._Z17mat_transpose_1_1PfS_ii,"a",@progbits
	.sectionflags	@""
	.align	4
.nv.constant0._Z17mat_transpose_1_1PfS_ii:
	.zero		920


//--------------------- SYMBOLS --------------------------

	.type		.nv.reservedSmem.offset0,@object
	.size		.nv.reservedSmem.offset0,0x4
